//
// Generated by NVIDIA NVVM Compiler
//
// Compiler Build ID: CL-36424714
// Cuda compilation tools, release 13.0, V13.0.88
// Based on NVVM 20.0.0
//

.version 9.0
.target sm_100
.address_size 64

	// .globl	_Z13bubbleSortDevPii

.visible .entry _Z13bubbleSortDevPii(
	.param .u64 .ptr .align 1 _Z13bubbleSortDevPii_param_0,
	.param .u32 _Z13bubbleSortDevPii_param_1
)
{
	.reg .pred 	%p<16>;
	.reg .b32 	%r<35>;
	.reg .b64 	%rd<7>;

	ld.param.u64 	%rd4, [_Z13bubbleSortDevPii_param_0];
	ld.param.u32 	%r26, [_Z13bubbleSortDevPii_param_1];
	cvta.to.global.u64 	%rd1, %rd4;
	setp.lt.s32 	%p1, %r26, 1;
	@%p1 bra 	$L__BB0_22;
	mov.u32 	%r28, %tid.x;
	shl.b32 	%r1, %r28, 1;
	and.b32  	%r2, %r26, 3;
	setp.lt.u32 	%p2, %r26, 4;
	mov.b32 	%r34, 0;
	@%p2 bra 	$L__BB0_16;
	and.b32  	%r34, %r26, 2147483644;
	add.s32 	%r4, %r1, 1;
	mul.wide.u32 	%rd5, %r1, 4;
	add.s64 	%rd2, %rd1, %rd5;
	add.s32 	%r5, %r1, 2;
	neg.s32 	%r31, %r34;
$L__BB0_3:
	setp.ge.u32 	%p3, %r4, %r26;
	@%p3 bra 	$L__BB0_6;
	ld.global.u32 	%r8, [%rd2];
	ld.global.u32 	%r9, [%rd2+4];
	setp.le.s32 	%p4, %r8, %r9;
	@%p4 bra 	$L__BB0_6;
	st.global.u32 	[%rd2], %r9;
	st.global.u32 	[%rd2+4], %r8;
$L__BB0_6:
	setp.ge.u32 	%p5, %r5, %r26;
	bar.sync 	0;
	@%p5 bra 	$L__BB0_9;
	ld.global.u32 	%r10, [%rd2+4];
	ld.global.u32 	%r11, [%rd2+8];
	setp.le.s32 	%p6, %r10, %r11;
	@%p6 bra 	$L__BB0_9;
	st.global.u32 	[%rd2+4], %r11;
	st.global.u32 	[%rd2+8], %r10;
$L__BB0_9:
	setp.ge.u32 	%p7, %r4, %r26;
	bar.sync 	0;
	@%p7 bra 	$L__BB0_12;
	ld.global.u32 	%r12, [%rd2];
	ld.global.u32 	%r13, [%rd2+4];
	setp.le.s32 	%p8, %r12, %r13;
	@%p8 bra 	$L__BB0_12;
	st.global.u32 	[%rd2], %r13;
	st.global.u32 	[%rd2+4], %r12;
$L__BB0_12:
	setp.ge.u32 	%p9, %r5, %r26;
	bar.sync 	0;
	@%p9 bra 	$L__BB0_15;
	ld.global.u32 	%r14, [%rd2+4];
	ld.global.u32 	%r15, [%rd2+8];
	setp.le.s32 	%p10, %r14, %r15;
	@%p10 bra 	$L__BB0_15;
	st.global.u32 	[%rd2+4], %r15;
	st.global.u32 	[%rd2+8], %r14;
$L__BB0_15:
	bar.sync 	0;
	add.s32 	%r31, %r31, 4;
	setp.ne.s32 	%p11, %r31, 0;
	@%p11 bra 	$L__BB0_3;
$L__BB0_16:
	setp.eq.s32 	%p12, %r2, 0;
	@%p12 bra 	$L__BB0_22;
	neg.s32 	%r33, %r2;
$L__BB0_18:
	.pragma "nounroll";
	and.b32  	%r29, %r34, 1;
	add.s32 	%r21, %r29, %r1;
	add.s32 	%r30, %r21, 1;
	setp.ge.s32 	%p13, %r30, %r26;
	@%p13 bra 	$L__BB0_21;
	mul.wide.u32 	%rd6, %r21, 4;
	add.s64 	%rd3, %rd1, %rd6;
	ld.global.u32 	%r22, [%rd3];
	ld.global.u32 	%r23, [%rd3+4];
	setp.le.s32 	%p14, %r22, %r23;
	@%p14 bra 	$L__BB0_21;
	st.global.u32 	[%rd3], %r23;
	st.global.u32 	[%rd3+4], %r22;
$L__BB0_21:
	bar.sync 	0;
	add.s32 	%r34, %r34, 1;
	add.s32 	%r33, %r33, 1;
	setp.ne.s32 	%p15, %r33, 0;
	@%p15 bra 	$L__BB0_18;
$L__BB0_22:
	ret;

}


// ===== COMPILED SASS (sm_100) =====

	.target	sm_100

	.elftype	@"ET_EXEC"


//--------------------- .note.nv.tkinfo           --------------------------
	.section	.note.nv.tkinfo,"",@"SHT_NOTE"
	.sectionflags	@"SHF_NOTE_NV_TKINFO"
	.tkinfo
        /*0018*/ 	.word	0x00000002
        /*0030*/ 	.string	""
        /*0030*/ 	.string	"ptxas"
        /*0030*/ 	.string	"Cuda compilation tools, release 13.0, V13.0.88"
        /*0030*/ 	.string	"Build cuda_13.0.r13.0/compiler.36424714_0"
        /*0030*/ 	.string	"-arch sm_100 -m 64 "



//--------------------- .note.nv.cuinfo           --------------------------
	.section	.note.nv.cuinfo,"",@"SHT_NOTE"
	.sectionflags	@"SHF_NOTE_NV_CUINFO"
        /*0018*/ 	.short	0x0002
        /*001a*/ 	.short	0x0064
        /*001c*/ 	.short	0x0082
	.zero		2


//--------------------- .nv.info                  --------------------------
	.section	.nv.info,"",@"SHT_CUDA_INFO"
	.align	4


	//----- nvinfo : EIATTR_REGCOUNT
	.align		4
        /*0000*/ 	.byte	0x04, 0x2f
        /*0002*/ 	.short	(.L_1 - .L_0)
	.align		4
.L_0:
        /*0004*/ 	.word	index@(_Z13bubbleSortDevPii)
        /*0008*/ 	.word	0x0000000d


	//----- nvinfo : EIATTR_FRAME_SIZE
	.align		4
.L_1:
        /*000c*/ 	.byte	0x04, 0x11
        /*000e*/ 	.short	(.L_3 - .L_2)
	.align		4
.L_2:
        /*0010*/ 	.word	index@(_Z13bubbleSortDevPii)
        /*0014*/ 	.word	0x00000000


	//----- nvinfo : EIATTR_MIN_STACK_SIZE
	.align		4
.L_3:
        /*0018*/ 	.byte	0x04, 0x12
        /*001a*/ 	.short	(.L_5 - .L_4)
	.align		4
.L_4:
        /*001c*/ 	.word	index@(_Z13bubbleSortDevPii)
        /*0020*/ 	.word	0x00000000
.L_5:


//--------------------- .nv.compat                --------------------------
	.section	.nv.compat,"",@"SHT_CUDA_COMPAT_INFO"
	.align	4
        /*0000*/ 	.byte	0x02, 0x09, 0x00, 0x00, 0x02, 0x02, 0x01, 0x00, 0x02, 0x05, 0x05, 0x00, 0x03, 0x07, 0x01, 0x01
        /*0010*/ 	.byte	0x02, 0x03, 0x00, 0x00, 0x02, 0x06, 0x01, 0x00, 0x04, 0x0b, 0x08, 0x00, 0x09, 0x00, 0x00, 0x00
        /*0020*/ 	.byte	0x00, 0x00, 0x00, 0x00


//--------------------- .nv.info._Z13bubbleSortDevPii --------------------------
	.section	.nv.info._Z13bubbleSortDevPii,"",@"SHT_CUDA_INFO"
	.sectionflags	@""
	.align	4


	//----- nvinfo : EIATTR_CUDA_API_VERSION
	.align		4
        /*0000*/ 	.byte	0x04, 0x37
        /*0002*/ 	.short	(.L_7 - .L_6)
.L_6:
        /*0004*/ 	.word	0x00000082


	//----- nvinfo : EIATTR_KPARAM_INFO
	.align		4
.L_7:
        /*0008*/ 	.byte	0x04, 0x17
        /*000a*/ 	.short	(.L_9 - .L_8)
.L_8:
        /*000c*/ 	.word	0x00000000
        /*0010*/ 	.short	0x0001
        /*0012*/ 	.short	0x0008
        /*0014*/ 	.byte	0x00, 0xf0, 0x11, 0x00


	//----- nvinfo : EIATTR_KPARAM_INFO
	.align		4
.L_9:
        /*0018*/ 	.byte	0x04, 0x17
        /*001a*/ 	.short	(.L_11 - .L_10)
.L_10:
        /*001c*/ 	.word	0x00000000
        /*0020*/ 	.short	0x0000
        /*0022*/ 	.short	0x0000
        /*0024*/ 	.byte	0x00, 0xf5, 0x21, 0x00


	//----- nvinfo : EIATTR_SPARSE_MMA_MASK
	.align		4
.L_11:
        /*0028*/ 	.byte	0x03, 0x50
        /*002a*/ 	.short	0x0000


	//----- nvinfo : EIATTR_MAXREG_COUNT
	.align		4
        /*002c*/ 	.byte	0x03, 0x1b
        /*002e*/ 	.short	0x00ff


	//----- nvinfo : EIATTR_NUM_BARRIERS
	.align		4
        /*0030*/ 	.byte	0x02, 0x4c
        /*0032*/ 	.byte	0x01
	.zero		1


	//----- nvinfo : EIATTR_MERCURY_ISA_VERSION
	.align		4
        /*0034*/ 	.byte	0x03, 0x5f
        /*0036*/ 	.short	0x0101


	//----- nvinfo : EIATTR_VRC_CTA_INIT_COUNT
	.align		4
        /*0038*/ 	.byte	0x02, 0x4a
	.zero		1
	.zero		1


	//----- nvinfo : EIATTR_EXIT_INSTR_OFFSETS
	.align		4
        /*003c*/ 	.byte	0x04, 0x1c
        /*003e*/ 	.short	(.L_13 - .L_12)


	//   ....[0]....
.L_12:
        /*0040*/ 	.word	0x00000030


	//   ....[1]....
        /*0044*/ 	.word	0x000003d0


	//   ....[2]....
        /*0048*/ 	.word	0x00000530


	//----- nvinfo : EIATTR_CRS_STACK_SIZE
	.align		4
.L_13:
        /*004c*/ 	.byte	0x04, 0x1e
        /*004e*/ 	.short	(.L_15 - .L_14)
.L_14:
        /*0050*/ 	.word	0x00000000


	//----- nvinfo : EIATTR_CBANK_PARAM_SIZE
	.align		4
.L_15:
        /*0054*/ 	.byte	0x03, 0x19
        /*0056*/ 	.short	0x000c


	//----- nvinfo : EIATTR_PARAM_CBANK
	.align		4
        /*0058*/ 	.byte	0x04, 0x0a
        /*005a*/ 	.short	(.L_17 - .L_16)
	.align		4
.L_16:
        /*005c*/ 	.word	index@(.nv.constant0._Z13bubbleSortDevPii)
        /*0060*/ 	.short	0x0380
        /*0062*/ 	.short	0x000c


	//----- nvinfo : EIATTR_SW_WAR
	.align		4
.L_17:
        /*0064*/ 	.byte	0x04, 0x36
        /*0066*/ 	.short	(.L_19 - .L_18)
.L_18:
        /*0068*/ 	.word	0x00000008
.L_19:


//--------------------- .nv.callgraph             --------------------------
	.section	.nv.callgraph,"",@"SHT_CUDA_CALLGRAPH"
	.align	4
	.sectionentsize	8
	.align		4
        /*0000*/ 	.word	0x00000000
	.align		4
        /*0004*/ 	.word	0xffffffff
	.align		4
        /*0008*/ 	.word	0x00000000
	.align		4
        /*000c*/ 	.word	0xfffffffe
	.align		4
        /*0010*/ 	.word	0x00000000
	.align		4
        /*0014*/ 	.word	0xfffffffd
	.align		4
        /*0018*/ 	.word	0x00000000
	.align		4
        /*001c*/ 	.word	0xfffffffc


//--------------------- .text._Z13bubbleSortDevPii --------------------------
	.section	.text._Z13bubbleSortDevPii,"ax",@progbits
	.align	128
        .global         _Z13bubbleSortDevPii
        .type           _Z13bubbleSortDevPii,@function
        .size           _Z13bubbleSortDevPii,(.L_x_14 - _Z13bubbleSortDevPii)
        .other          _Z13bubbleSortDevPii,@"STO_CUDA_ENTRY STV_DEFAULT"
_Z13bubbleSortDevPii:
.text._Z13bubbleSortDevPii:
[----:B------:R-:W-:Y:S08]  /*0000*/  LDC R1, c[0x0][0x37c] ;  /* 0x0000df00ff017b82 */ /* 0x000ff00000000800 */
[----:B------:R-:W0:Y:S02]  /*0010*/  LDC R5, c[0x0][0x388] ;  /* 0x0000e200ff057b82 */ /* 0x000e240000000800 */
[----:B0-----:R-:W-:-:S13]  /*0020*/  ISETP.GE.AND P0, PT, R5, 0x1, PT ;  /* 0x000000010500780c */ /* 0x001fda0003f06270 */
[----:B------:R-:W-:Y:S05]  /*0030*/  @!P0 EXIT ;  /* 0x000000000000894d */ /* 0x000fea0003800000 */
[----:B------:R-:W0:Y:S01]  /*0040*/  S2R R7, SR_TID.X ;  /* 0x0000000000077919 */ /* 0x000e220000002100 */
[C---:B------:R-:W-:Y:S01]  /*0050*/  ISETP.GE.U32.AND P0, PT, R5.reuse, 0x4, PT ;  /* 0x000000040500780c */ /* 0x040fe20003f06070 */
[----:B------:R-:W1:Y:S01]  /*0060*/  LDCU.64 UR4, c[0x0][0x358] ;  /* 0x00006b00ff0477ac */ /* 0x000e620008000a00 */
[----:B------:R-:W-:Y:S01]  /*0070*/  LOP3.LUT R6, R5, 0x3, RZ, 0xc0, !PT ;  /* 0x0000000305067812 */ /* 0x000fe200078ec0ff */
[----:B------:R-:W-:Y:S02]  /*0080*/  IMAD.MOV.U32 R0, RZ, RZ, RZ ;  /* 0x000000ffff007224 */ /* 0x000fe400078e00ff */
[----:B0-----:R-:W-:-:S08]  /*0090*/  IMAD.SHL.U32 R7, R7, 0x2, RZ ;  /* 0x0000000207077824 */ /* 0x001fd000078e00ff */
[----:B-1----:R-:W-:Y:S05]  /*00a0*/  @!P0 BRA `(.L_x_0) ;  /* 0x0000000000c48947 */ /* 0x002fea0003800000 */
[----:B------:R-:W0:Y:S01]  /*00b0*/  LDC.64 R2, c[0x0][0x380] ;  /* 0x0000e000ff027b82 */ /* 0x000e220000000a00 */
[----:B------:R-:W-:Y:S01]  /*00c0*/  VIADD R4, R7, 0x1 ;  /* 0x0000000107047836 */ /* 0x000fe20000000000 */
[----:B------:R-:W-:Y:S01]  /*00d0*/  LOP3.LUT R0, R5, 0x7ffffffc, RZ, 0xc0, !PT ;  /* 0x7ffffffc05007812 */ /* 0x000fe200078ec0ff */
[C---:B------:R-:W-:Y:S01]  /*00e0*/  VIADD R9, R7.reuse, 0x2 ;  /* 0x0000000207097836 */ /* 0x040fe20000000000 */
[----:B------:R-:W1:Y:S02]  /*00f0*/  LDCU UR6, c[0x0][0x388] ;  /* 0x00007100ff0677ac */ /* 0x000e640008000800 */
[----:B------:R-:W-:Y:S01]  /*0100*/  ISETP.GE.U32.AND P1, PT, R4, R5, PT ;  /* 0x000000050400720c */ /* 0x000fe20003f26070 */
[----:B------:R-:W-:Y:S02]  /*0110*/  IMAD.MOV R10, RZ, RZ, -R0 ;  /* 0x000000ffff0a7224 */ /* 0x000fe400078e0a00 */
[----:B01----:R-:W-:-:S10]  /*0120*/  IMAD.WIDE.U32 R2, R7, 0x4, R2 ;  /* 0x0000000407027825 */ /* 0x003fd400078e0002 */
.L_x_9:
[----:B------:R-:W-:Y:S01]  /*0130*/  BSSY.RECONVERGENT B0, `(.L_x_1) ;  /* 0x0000008000007945 */ /* 0x000fe20003800200 */
[----:B------:R-:W-:-:S03]  /*0140*/  ISETP.GE.U32.AND P0, PT, R9, UR6, PT ;  /* 0x0000000609007c0c */ /* 0x000fc6000bf06070 */
[----:B0123--:R-:W-:Y:S10]  /*0150*/  @P1 BRA `(.L_x_2) ;  /* 0x0000000000141947 */ /* 0x00fff40003800000 */
[----:B------:R-:W2:Y:S04]  /*0160*/  LDG.E R5, desc[UR4][R2.64] ;  /* 0x0000000402057981 */ /* 0x000ea8000c1e1900 */
[----:B------:R-:W2:Y:S02]  /*0170*/  LDG.E R8, desc[UR4][R2.64+0x4] ;  /* 0x0000040402087981 */ /* 0x000ea4000c1e1900 */
[----:B--2---:R-:W-:-:S13]  /*0180*/  ISETP.GT.AND P1, PT, R5, R8, PT ;  /* 0x000000080500720c */ /* 0x004fda0003f24270 */
[----:B------:R0:W-:Y:S04]  /*0190*/  @P1 STG.E desc[UR4][R2.64], R8 ;  /* 0x0000000802001986 */ /* 0x0001e8000c101904 */
[----:B------:R0:W-:Y:S02]  /*01a0*/  @P1 STG.E desc[UR4][R2.64+0x4], R5 ;  /* 0x0000040502001986 */ /* 0x0001e4000c101904 */
.L_x_2:
[----:B------:R-:W-:Y:S05]  /*01b0*/  BSYNC.RECONVERGENT B0 ;  /* 0x0000000000007941 */ /* 0x000fea0003800200 */
.L_x_1:
[----:B------:R-:W-:Y:S01]  /*01c0*/  BAR.SYNC.DEFER_BLOCKING 0x0 ;  /* 0x0000000000007b1d */ /* 0x000fe20000010000 */
[----:B------:R-:W-:-:S05]  /*01d0*/  ISETP.GE.U32.AND P1, PT, R4, UR6, PT ;  /* 0x0000000604007c0c */ /* 0x000fca000bf26070 */
[----:B------:R-:W-:Y:S04]  /*01e0*/  BSSY.RECONVERGENT B0, `(.L_x_3) ;  /* 0x0000007000007945 */ /* 0x000fe80003800200 */
[----:B------:R-:W-:Y:S05]  /*01f0*/  @P0 BRA `(.L_x_4) ;  /* 0x0000000000140947 */ /* 0x000fea0003800000 */
[----:B0-----:R-:W2:Y:S04]  /*0200*/  LDG.E R5, desc[UR4][R2.64+0x4] ;  /* 0x0000040402057981 */ /* 0x001ea8000c1e1900 */
[----:B------:R-:W2:Y:S02]  /*0210*/  LDG.E R8, desc[UR4][R2.64+0x8] ;  /* 0x0000080402087981 */ /* 0x000ea4000c1e1900 */
[----:B--2---:R-:W-:-:S13]  /*0220*/  ISETP.GT.AND P2, PT, R5, R8, PT ;  /* 0x000000080500720c */ /* 0x004fda0003f44270 */
[----:B------:R1:W-:Y:S04]  /*0230*/  @P2 STG.E desc[UR4][R2.64+0x4], R8 ;  /* 0x0000040802002986 */ /* 0x0003e8000c101904 */
[----:B------:R1:W-:Y:S02]  /*0240*/  @P2 STG.E desc[UR4][R2.64+0x8], R5 ;  /* 0x0000080502002986 */ /* 0x0003e4000c101904 */
.L_x_4:
[----:B------:R-:W-:Y:S05]  /*0250*/  BSYNC.RECONVERGENT B0 ;  /* 0x0000000000007941 */ /* 0x000fea0003800200 */
.L_x_3:
[----:B------:R-:W-:Y:S06]  /*0260*/  BAR.SYNC.DEFER_BLOCKING 0x0 ;  /* 0x0000000000007b1d */ /* 0x000fec0000010000 */
[----:B------:R-:W-:Y:S04]  /*0270*/  BSSY.RECONVERGENT B0, `(.L_x_5) ;  /* 0x0000007000007945 */ /* 0x000fe80003800200 */
[----:B------:R-:W-:Y:S05]  /*0280*/  @P1 BRA `(.L_x_6) ;  /* 0x0000000000141947 */ /* 0x000fea0003800000 */
[----:B01----:R-:W2:Y:S04]  /*0290*/  LDG.E R5, desc[UR4][R2.64] ;  /* 0x0000000402057981 */ /* 0x003ea8000c1e1900 */
[----:B------:R-:W2:Y:S02]  /*02a0*/  LDG.E R8, desc[UR4][R2.64+0x4] ;  /* 0x0000040402087981 */ /* 0x000ea4000c1e1900 */
[----:B--2---:R-:W-:-:S13]  /*02b0*/  ISETP.GT.AND P2, PT, R5, R8, PT ;  /* 0x000000080500720c */ /* 0x004fda0003f44270 */
[----:B------:R2:W-:Y:S04]  /*02c0*/  @P2 STG.E desc[UR4][R2.64], R8 ;  /* 0x0000000802002986 */ /* 0x0005e8000c101904 */
[----:B------:R2:W-:Y:S02]  /*02d0*/  @P2 STG.E desc[UR4][R2.64+0x4], R5 ;  /* 0x0000040502002986 */ /* 0x0005e4000c101904 */
.L_x_6:
[----:B------:R-:W-:Y:S05]  /*02e0*/  BSYNC.RECONVERGENT B0 ;  /* 0x0000000000007941 */ /* 0x000fea0003800200 */
.L_x_5:
[----:B------:R-:W-:Y:S01]  /*02f0*/  VIADD R10, R10, 0x4 ;  /* 0x000000040a0a7836 */ /* 0x000fe20000000000 */
[----:B------:R-:W-:Y:S04]  /*0300*/  BAR.SYNC.DEFER_BLOCKING 0x0 ;  /* 0x0000000000007b1d */ /* 0x000fe80000010000 */
[----:B------:R-:W-:Y:S02]  /*0310*/  ISETP.NE.AND P2, PT, R10, RZ, PT ;  /* 0x000000ff0a00720c */ /* 0x000fe40003f45270 */
[----:B------:R-:W-:Y:S04]  /*0320*/  BSSY.RECONVERGENT B0, `(.L_x_7) ;  /* 0x0000007000007945 */ /* 0x000fe80003800200 */
[----:B------:R-:W-:Y:S07]  /*0330*/  @P0 BRA `(.L_x_8) ;  /* 0x0000000000140947 */ /* 0x000fee0003800000 */
[----:B012---:R-:W2:Y:S04]  /*0340*/  LDG.E R5, desc[UR4][R2.64+0x4] ;  /* 0x0000040402057981 */ /* 0x007ea8000c1e1900 */
[----:B------:R-:W2:Y:S02]  /*0350*/  LDG.E R8, desc[UR4][R2.64+0x8] ;  /* 0x0000080402087981 */ /* 0x000ea4000c1e1900 */
[----:B--2---:R-:W-:-:S13]  /*0360*/  ISETP.GT.AND P0, PT, R5, R8, PT ;  /* 0x000000080500720c */ /* 0x004fda0003f04270 */
[----:B------:R3:W-:Y:S04]  /*0370*/  @P0 STG.E desc[UR4][R2.64+0x4], R8 ;  /* 0x0000040802000986 */ /* 0x0007e8000c101904 */
[----:B------:R3:W-:Y:S02]  /*0380*/  @P0 STG.E desc[UR4][R2.64+0x8], R5 ;  /* 0x0000080502000986 */ /* 0x0007e4000c101904 */
.L_x_8:
[----:B------:R-:W-:Y:S05]  /*0390*/  BSYNC.RECONVERGENT B0 ;  /* 0x0000000000007941 */ /* 0x000fea0003800200 */
.L_x_7:
[----:B------:R-:W-:Y:S06]  /*03a0*/  BAR.SYNC.DEFER_BLOCKING 0x0 ;  /* 0x0000000000007b1d */ /* 0x000fec0000010000 */
[----:B------:R-:W-:Y:S05]  /*03b0*/  @P2 BRA `(.L_x_9) ;  /* 0xfffffffc005c2947 */ /* 0x000fea000383ffff */
.L_x_0:
[----:B------:R-:W-:-:S13]  /*03c0*/  ISETP.NE.AND P0, PT, R6, RZ, PT ;  /* 0x000000ff0600720c */ /* 0x000fda0003f05270 */
[----:B------:R-:W-:Y:S05]  /*03d0*/  @!P0 EXIT ;  /* 0x000000000000894d */ /* 0x000fea0003800000 */
[----:B0123--:R-:W0:Y:S01]  /*03e0*/  LDC.64 R4, c[0x0][0x380] ;  /* 0x0000e000ff047b82 */ /* 0x00fe220000000a00 */
[----:B------:R-:W-:Y:S01]  /*03f0*/  IMAD.MOV R6, RZ, RZ, -R6 ;  /* 0x000000ffff067224 */ /* 0x000fe200078e0a06 */
[----:B------:R-:W1:Y:S06]  /*0400*/  LDCU UR6, c[0x0][0x388] ;  /* 0x00007100ff0677ac */ /* 0x000e6c0008000800 */
.L_x_12:
[----:B-1----:R-:W-:Y:S01]  /*0410*/  LOP3.LUT R2, R0, 0x1, RZ, 0xc0, !PT ;  /* 0x0000000100027812 */ /* 0x002fe200078ec0ff */
[----:B------:R-:W-:Y:S04]  /*0420*/  BSSY.RECONVERGENT B0, `(.L_x_10) ;  /* 0x000000b000007945 */ /* 0x000fe80003800200 */
[----:B------:R-:W-:-:S04]  /*0430*/  IMAD.IADD R3, R7, 0x1, R2 ;  /* 0x0000000107037824 */ /* 0x000fc800078e0202 */
[----:B------:R-:W-:-:S05]  /*0440*/  VIADD R2, R3, 0x1 ;  /* 0x0000000103027836 */ /* 0x000fca0000000000 */
[----:B-1----:R-:W-:-:S13]  /*0450*/  ISETP.GE.AND P0, PT, R2, UR6, PT ;  /* 0x0000000602007c0c */ /* 0x002fda000bf06270 */
[----:B------:R-:W-:Y:S05]  /*0460*/  @P0 BRA `(.L_x_11) ;  /* 0x0000000000180947 */ /* 0x000fea0003800000 */
[----:B0-----:R-:W-:-:S05]  /*0470*/  IMAD.WIDE.U32 R2, R3, 0x4, R4 ;  /* 0x0000000403027825 */ /* 0x001fca00078e0004 */
[----:B------:R-:W2:Y:S04]  /*0480*/  LDG.E R9, desc[UR4][R2.64] ;  /* 0x0000000402097981 */ /* 0x000ea8000c1e1900 */
[----:B------:R-:W2:Y:S02]  /*0490*/  LDG.E R8, desc[UR4][R2.64+0x4] ;  /* 0x0000040402087981 */ /* 0x000ea4000c1e1900 */
[----:B--2---:R-:W-:-:S13]  /*04a0*/  ISETP.GT.AND P0, PT, R9, R8, PT ;  /* 0x000000080900720c */ /* 0x004fda0003f04270 */
[----:B------:R1:W-:Y:S04]  /*04b0*/  @P0 STG.E desc[UR4][R2.64], R8 ;  /* 0x0000000802000986 */ /* 0x0003e8000c101904 */
[----:B------:R1:W-:Y:S02]  /*04c0*/  @P0 STG.E desc[UR4][R2.64+0x4], R9 ;  /* 0x0000040902000986 */ /* 0x0003e4000c101904 */
.L_x_11:
[----:B------:R-:W-:Y:S05]  /*04d0*/  BSYNC.RECONVERGENT B0 ;  /* 0x0000000000007941 */ /* 0x000fea0003800200 */
.L_x_10:
[----:B------:R-:W-:Y:S01]  /*04e0*/  VIADD R6, R6, 0x1 ;  /* 0x0000000106067836 */ /* 0x000fe20000000000 */
[----:B------:R-:W-:Y:S01]  /*04f0*/  BAR.SYNC.DEFER_BLOCKING 0x0 ;  /* 0x0000000000007b1d */ /* 0x000fe20000010000 */
[----:B------:R-:W-:-:S03]  /*0500*/  VIADD R0, R0, 0x1 ;  /* 0x0000000100007836 */ /* 0x000fc60000000000 */
[----:B------:R-:W-:-:S13]  /*0510*/  ISETP.NE.AND P0, PT, R6, RZ, PT ;  /* 0x000000ff0600720c */ /* 0x000fda0003f05270 */
[----:B------:R-:W-:Y:S05]  /*0520*/  @P0 BRA `(.L_x_12) ;  /* 0xfffffffc00b80947 */ /* 0x000fea000383ffff */
[----:B------:R-:W-:Y:S05]  /*0530*/  EXIT ;  /* 0x000000000000794d */ /* 0x000fea0003800000 */
.L_x_13:
[----:B------:R-:W-:-:S00]  /*0540*/  BRA `(.L_x_13) ;  /* 0xfffffffc00fc7947 */ /* 0x000fc0000383ffff */
[----:B------:R-:W-:-:S00]  /*0550*/  NOP ;  /* 0x0000000000007918 */ /* 0x000fc00000000000 */
        /* <DEDUP_REMOVED lines=10> */
.L_x_14:


//--------------------- .nv.shared.reserved.0     --------------------------
	.section	.nv.shared.reserved.0,"aw",@nobits
	.weak		__nv_reservedSMEM_offset_0_alias
	.size		__nv_reservedSMEM_offset_0_alias, 0, 64
	.other		__nv_reservedSMEM_offset_0_alias,@"STO_CUDA_RESERVED_SHARED STV_DEFAULT"
__nv_reservedSMEM_offset_0_alias:
	.zero		0
	.zero		64


//--------------------- .nv.constant0._Z13bubbleSortDevPii --------------------------
	.section	.nv.constant0._Z13bubbleSortDevPii,"a",@progbits
	.sectionflags	@""
	.align	4
.nv.constant0._Z13bubbleSortDevPii:
	.zero		908


//--------------------- SYMBOLS --------------------------

	.type		.nv.reservedSmem.offset0,@object
	.size		.nv.reservedSmem.offset0,0x4
